//
// Generated by NVIDIA NVVM Compiler
//
// Compiler Build ID: CL-36424714
// Cuda compilation tools, release 13.0, V13.0.88
// Based on NVVM 20.0.0
//

.version 9.0
.target sm_100
.address_size 64

	// .globl	_Z9addKernelPiPKiS1_i

.visible .entry _Z9addKernelPiPKiS1_i(
	.param .u64 .ptr .align 1 _Z9addKernelPiPKiS1_i_param_0,
	.param .u64 .ptr .align 1 _Z9addKernelPiPKiS1_i_param_1,
	.param .u64 .ptr .align 1 _Z9addKernelPiPKiS1_i_param_2,
	.param .u32 _Z9addKernelPiPKiS1_i_param_3
)
{
	.reg .pred 	%p<10>;
	.reg .b32 	%r<167>;
	.reg .b64 	%rd<54>;

	ld.param.u64 	%rd4, [_Z9addKernelPiPKiS1_i_param_0];
	ld.param.u64 	%rd5, [_Z9addKernelPiPKiS1_i_param_1];
	ld.param.u64 	%rd6, [_Z9addKernelPiPKiS1_i_param_2];
	ld.param.u32 	%r44, [_Z9addKernelPiPKiS1_i_param_3];
	cvta.to.global.u64 	%rd1, %rd6;
	cvta.to.global.u64 	%rd2, %rd5;
	mov.u32 	%r46, %ctaid.y;
	mov.u32 	%r47, %ntid.y;
	mov.u32 	%r48, %tid.y;
	mad.lo.s32 	%r49, %r46, %r47, %r48;
	mul.lo.s32 	%r1, %r44, %r49;
	mov.u32 	%r50, %ctaid.x;
	mov.u32 	%r51, %ntid.x;
	mov.u32 	%r52, %tid.x;
	mad.lo.s32 	%r2, %r50, %r51, %r52;
	setp.lt.s32 	%p1, %r44, 1;
	mov.b32 	%r166, 0;
	@%p1 bra 	$L__BB0_13;
	add.s32 	%r55, %r44, -1;
	and.b32  	%r3, %r44, 15;
	setp.lt.u32 	%p2, %r55, 15;
	mov.b32 	%r166, 0;
	mov.u32 	%r152, %r2;
	mov.u32 	%r153, %r1;
	@%p2 bra 	$L__BB0_4;
	shl.b32 	%r4, %r44, 4;
	and.b32  	%r57, %r44, 2147483632;
	neg.s32 	%r146, %r57;
	add.s64 	%rd3, %rd2, 32;
	mov.b32 	%r166, 0;
	mul.wide.u32 	%rd11, %r44, 4;
	mov.u32 	%r152, %r2;
	mov.u32 	%r153, %r1;
$L__BB0_3:
	.pragma "nounroll";
	mul.wide.s32 	%rd7, %r153, 4;
	add.s64 	%rd8, %rd3, %rd7;
	ld.global.u32 	%r58, [%rd8+-32];
	mul.wide.s32 	%rd9, %r152, 4;
	add.s64 	%rd10, %rd1, %rd9;
	ld.global.u32 	%r59, [%rd10];
	mad.lo.s32 	%r60, %r59, %r58, %r166;
	ld.global.u32 	%r61, [%rd8+-28];
	add.s64 	%rd12, %rd10, %rd11;
	ld.global.u32 	%r62, [%rd12];
	mad.lo.s32 	%r63, %r62, %r61, %r60;
	ld.global.u32 	%r64, [%rd8+-24];
	add.s64 	%rd13, %rd12, %rd11;
	ld.global.u32 	%r65, [%rd13];
	mad.lo.s32 	%r66, %r65, %r64, %r63;
	ld.global.u32 	%r67, [%rd8+-20];
	add.s64 	%rd14, %rd13, %rd11;
	ld.global.u32 	%r68, [%rd14];
	mad.lo.s32 	%r69, %r68, %r67, %r66;
	ld.global.u32 	%r70, [%rd8+-16];
	add.s64 	%rd15, %rd14, %rd11;
	ld.global.u32 	%r71, [%rd15];
	mad.lo.s32 	%r72, %r71, %r70, %r69;
	ld.global.u32 	%r73, [%rd8+-12];
	add.s64 	%rd16, %rd15, %rd11;
	ld.global.u32 	%r74, [%rd16];
	mad.lo.s32 	%r75, %r74, %r73, %r72;
	ld.global.u32 	%r76, [%rd8+-8];
	add.s64 	%rd17, %rd16, %rd11;
	ld.global.u32 	%r77, [%rd17];
	mad.lo.s32 	%r78, %r77, %r76, %r75;
	ld.global.u32 	%r79, [%rd8+-4];
	add.s64 	%rd18, %rd17, %rd11;
	ld.global.u32 	%r80, [%rd18];
	mad.lo.s32 	%r81, %r80, %r79, %r78;
	ld.global.u32 	%r82, [%rd8];
	add.s64 	%rd19, %rd18, %rd11;
	ld.global.u32 	%r83, [%rd19];
	mad.lo.s32 	%r84, %r83, %r82, %r81;
	ld.global.u32 	%r85, [%rd8+4];
	add.s64 	%rd20, %rd19, %rd11;
	ld.global.u32 	%r86, [%rd20];
	mad.lo.s32 	%r87, %r86, %r85, %r84;
	ld.global.u32 	%r88, [%rd8+8];
	add.s64 	%rd21, %rd20, %rd11;
	ld.global.u32 	%r89, [%rd21];
	mad.lo.s32 	%r90, %r89, %r88, %r87;
	ld.global.u32 	%r91, [%rd8+12];
	add.s64 	%rd22, %rd21, %rd11;
	ld.global.u32 	%r92, [%rd22];
	mad.lo.s32 	%r93, %r92, %r91, %r90;
	ld.global.u32 	%r94, [%rd8+16];
	add.s64 	%rd23, %rd22, %rd11;
	ld.global.u32 	%r95, [%rd23];
	mad.lo.s32 	%r96, %r95, %r94, %r93;
	ld.global.u32 	%r97, [%rd8+20];
	add.s64 	%rd24, %rd23, %rd11;
	ld.global.u32 	%r98, [%rd24];
	mad.lo.s32 	%r99, %r98, %r97, %r96;
	ld.global.u32 	%r100, [%rd8+24];
	add.s64 	%rd25, %rd24, %rd11;
	ld.global.u32 	%r101, [%rd25];
	mad.lo.s32 	%r102, %r101, %r100, %r99;
	ld.global.u32 	%r103, [%rd8+28];
	add.s64 	%rd26, %rd25, %rd11;
	ld.global.u32 	%r104, [%rd26];
	mad.lo.s32 	%r166, %r104, %r103, %r102;
	add.s32 	%r153, %r153, 16;
	add.s32 	%r152, %r152, %r4;
	add.s32 	%r146, %r146, 16;
	setp.ne.s32 	%p3, %r146, 0;
	@%p3 bra 	$L__BB0_3;
$L__BB0_4:
	setp.eq.s32 	%p4, %r3, 0;
	@%p4 bra 	$L__BB0_13;
	and.b32  	%r18, %r44, 7;
	setp.lt.u32 	%p5, %r3, 8;
	@%p5 bra 	$L__BB0_7;
	mul.wide.s32 	%rd27, %r153, 4;
	add.s64 	%rd28, %rd2, %rd27;
	ld.global.u32 	%r106, [%rd28];
	mul.wide.s32 	%rd29, %r152, 4;
	add.s64 	%rd30, %rd1, %rd29;
	ld.global.u32 	%r107, [%rd30];
	mad.lo.s32 	%r108, %r107, %r106, %r166;
	ld.global.u32 	%r109, [%rd28+4];
	mul.wide.u32 	%rd31, %r44, 4;
	add.s64 	%rd32, %rd30, %rd31;
	ld.global.u32 	%r110, [%rd32];
	mad.lo.s32 	%r111, %r110, %r109, %r108;
	ld.global.u32 	%r112, [%rd28+8];
	add.s64 	%rd33, %rd32, %rd31;
	ld.global.u32 	%r113, [%rd33];
	mad.lo.s32 	%r114, %r113, %r112, %r111;
	ld.global.u32 	%r115, [%rd28+12];
	add.s64 	%rd34, %rd33, %rd31;
	ld.global.u32 	%r116, [%rd34];
	mad.lo.s32 	%r117, %r116, %r115, %r114;
	ld.global.u32 	%r118, [%rd28+16];
	add.s64 	%rd35, %rd34, %rd31;
	ld.global.u32 	%r119, [%rd35];
	mad.lo.s32 	%r120, %r119, %r118, %r117;
	ld.global.u32 	%r121, [%rd28+20];
	add.s64 	%rd36, %rd35, %rd31;
	ld.global.u32 	%r122, [%rd36];
	mad.lo.s32 	%r123, %r122, %r121, %r120;
	ld.global.u32 	%r124, [%rd28+24];
	add.s64 	%rd37, %rd36, %rd31;
	ld.global.u32 	%r125, [%rd37];
	mad.lo.s32 	%r126, %r125, %r124, %r123;
	ld.global.u32 	%r127, [%rd28+28];
	add.s64 	%rd38, %rd37, %rd31;
	ld.global.u32 	%r128, [%rd38];
	mad.lo.s32 	%r166, %r128, %r127, %r126;
	shl.b32 	%r129, %r44, 3;
	add.s32 	%r152, %r129, %r152;
	add.s32 	%r153, %r153, 8;
$L__BB0_7:
	setp.eq.s32 	%p6, %r18, 0;
	@%p6 bra 	$L__BB0_13;
	and.b32  	%r26, %r44, 3;
	setp.lt.u32 	%p7, %r18, 4;
	@%p7 bra 	$L__BB0_10;
	mul.wide.s32 	%rd39, %r153, 4;
	add.s64 	%rd40, %rd2, %rd39;
	ld.global.u32 	%r131, [%rd40];
	mul.wide.s32 	%rd41, %r152, 4;
	add.s64 	%rd42, %rd1, %rd41;
	ld.global.u32 	%r132, [%rd42];
	mad.lo.s32 	%r133, %r132, %r131, %r166;
	ld.global.u32 	%r134, [%rd40+4];
	mul.wide.u32 	%rd43, %r44, 4;
	add.s64 	%rd44, %rd42, %rd43;
	ld.global.u32 	%r135, [%rd44];
	mad.lo.s32 	%r136, %r135, %r134, %r133;
	ld.global.u32 	%r137, [%rd40+8];
	add.s64 	%rd45, %rd44, %rd43;
	ld.global.u32 	%r138, [%rd45];
	mad.lo.s32 	%r139, %r138, %r137, %r136;
	ld.global.u32 	%r140, [%rd40+12];
	add.s64 	%rd46, %rd45, %rd43;
	ld.global.u32 	%r141, [%rd46];
	mad.lo.s32 	%r166, %r141, %r140, %r139;
	shl.b32 	%r142, %r44, 2;
	add.s32 	%r152, %r142, %r152;
	add.s32 	%r153, %r153, 4;
$L__BB0_10:
	setp.eq.s32 	%p8, %r26, 0;
	@%p8 bra 	$L__BB0_13;
	neg.s32 	%r162, %r26;
$L__BB0_12:
	.pragma "nounroll";
	mul.wide.s32 	%rd47, %r152, 4;
	add.s64 	%rd48, %rd1, %rd47;
	mul.wide.s32 	%rd49, %r153, 4;
	add.s64 	%rd50, %rd2, %rd49;
	ld.global.u32 	%r143, [%rd50];
	ld.global.u32 	%r144, [%rd48];
	mad.lo.s32 	%r166, %r144, %r143, %r166;
	add.s32 	%r153, %r153, 1;
	add.s32 	%r152, %r152, %r44;
	add.s32 	%r162, %r162, 1;
	setp.ne.s32 	%p9, %r162, 0;
	@%p9 bra 	$L__BB0_12;
$L__BB0_13:
	cvta.to.global.u64 	%rd51, %rd4;
	add.s32 	%r145, %r1, %r2;
	mul.wide.s32 	%rd52, %r145, 4;
	add.s64 	%rd53, %rd51, %rd52;
	st.global.u32 	[%rd53], %r166;
	ret;

}


// ===== COMPILED SASS (sm_100) =====

	.target	sm_100

	.elftype	@"ET_EXEC"


//--------------------- .note.nv.tkinfo           --------------------------
	.section	.note.nv.tkinfo,"",@"SHT_NOTE"
	.sectionflags	@"SHF_NOTE_NV_TKINFO"
	.tkinfo
        /*0018*/ 	.word	0x00000002
        /*0030*/ 	.string	""
        /*0030*/ 	.string	"ptxas"
        /*0030*/ 	.string	"Cuda compilation tools, release 13.0, V13.0.88"
        /*0030*/ 	.string	"Build cuda_13.0.r13.0/compiler.36424714_0"
        /*0030*/ 	.string	"-arch sm_100 -m 64 "



//--------------------- .note.nv.cuinfo           --------------------------
	.section	.note.nv.cuinfo,"",@"SHT_NOTE"
	.sectionflags	@"SHF_NOTE_NV_CUINFO"
        /*0018*/ 	.short	0x0002
        /*001a*/ 	.short	0x0064
        /*001c*/ 	.short	0x0082
	.zero		2


//--------------------- .nv.info                  --------------------------
	.section	.nv.info,"",@"SHT_CUDA_INFO"
	.align	4


	//----- nvinfo : EIATTR_REGCOUNT
	.align		4
        /*0000*/ 	.byte	0x04, 0x2f
        /*0002*/ 	.short	(.L_1 - .L_0)
	.align		4
.L_0:
        /*0004*/ 	.word	index@(_Z9addKernelPiPKiS1_i)
        /*0008*/ 	.word	0x00000020


	//----- nvinfo : EIATTR_FRAME_SIZE
	.align		4
.L_1:
        /*000c*/ 	.byte	0x04, 0x11
        /*000e*/ 	.short	(.L_3 - .L_2)
	.align		4
.L_2:
        /*0010*/ 	.word	index@(_Z9addKernelPiPKiS1_i)
        /*0014*/ 	.word	0x00000000


	//----- nvinfo : EIATTR_MIN_STACK_SIZE
	.align		4
.L_3:
        /*0018*/ 	.byte	0x04, 0x12
        /*001a*/ 	.short	(.L_5 - .L_4)
	.align		4
.L_4:
        /*001c*/ 	.word	index@(_Z9addKernelPiPKiS1_i)
        /*0020*/ 	.word	0x00000000
.L_5:


//--------------------- .nv.compat                --------------------------
	.section	.nv.compat,"",@"SHT_CUDA_COMPAT_INFO"
	.align	4
        /*0000*/ 	.byte	0x02, 0x09, 0x00, 0x00, 0x02, 0x02, 0x01, 0x00, 0x02, 0x05, 0x05, 0x00, 0x03, 0x07, 0x01, 0x01
        /*0010*/ 	.byte	0x02, 0x03, 0x00, 0x00, 0x02, 0x06, 0x01, 0x00, 0x04, 0x0b, 0x08, 0x00, 0x09, 0x00, 0x00, 0x00
        /*0020*/ 	.byte	0x00, 0x00, 0x00, 0x00


//--------------------- .nv.info._Z9addKernelPiPKiS1_i --------------------------
	.section	.nv.info._Z9addKernelPiPKiS1_i,"",@"SHT_CUDA_INFO"
	.sectionflags	@""
	.align	4


	//----- nvinfo : EIATTR_CUDA_API_VERSION
	.align		4
        /*0000*/ 	.byte	0x04, 0x37
        /*0002*/ 	.short	(.L_7 - .L_6)
.L_6:
        /*0004*/ 	.word	0x00000082


	//----- nvinfo : EIATTR_KPARAM_INFO
	.align		4
.L_7:
        /*0008*/ 	.byte	0x04, 0x17
        /*000a*/ 	.short	(.L_9 - .L_8)
.L_8:
        /*000c*/ 	.word	0x00000000
        /*0010*/ 	.short	0x0003
        /*0012*/ 	.short	0x0018
        /*0014*/ 	.byte	0x00, 0xf0, 0x11, 0x00


	//----- nvinfo : EIATTR_KPARAM_INFO
	.align		4
.L_9:
        /*0018*/ 	.byte	0x04, 0x17
        /*001a*/ 	.short	(.L_11 - .L_10)
.L_10:
        /*001c*/ 	.word	0x00000000
        /*0020*/ 	.short	0x0002
        /*0022*/ 	.short	0x0010
        /*0024*/ 	.byte	0x00, 0xf5, 0x21, 0x00


	//----- nvinfo : EIATTR_KPARAM_INFO
	.align		4
.L_11:
        /*0028*/ 	.byte	0x04, 0x17
        /*002a*/ 	.short	(.L_13 - .L_12)
.L_12:
        /*002c*/ 	.word	0x00000000
        /*0030*/ 	.short	0x0001
        /*0032*/ 	.short	0x0008
        /*0034*/ 	.byte	0x00, 0xf5, 0x21, 0x00


	//----- nvinfo : EIATTR_KPARAM_INFO
	.align		4
.L_13:
        /*0038*/ 	.byte	0x04, 0x17
        /*003a*/ 	.short	(.L_15 - .L_14)
.L_14:
        /*003c*/ 	.word	0x00000000
        /*0040*/ 	.short	0x0000
        /*0042*/ 	.short	0x0000
        /*0044*/ 	.byte	0x00, 0xf5, 0x21, 0x00


	//----- nvinfo : EIATTR_SPARSE_MMA_MASK
	.align		4
.L_15:
        /*0048*/ 	.byte	0x03, 0x50
        /*004a*/ 	.short	0x0000


	//----- nvinfo : EIATTR_MAXREG_COUNT
	.align		4
        /*004c*/ 	.byte	0x03, 0x1b
        /*004e*/ 	.short	0x00ff


	//----- nvinfo : EIATTR_MERCURY_ISA_VERSION
	.align		4
        /*0050*/ 	.byte	0x03, 0x5f
        /*0052*/ 	.short	0x0101


	//----- nvinfo : EIATTR_VRC_CTA_INIT_COUNT
	.align		4
        /*0054*/ 	.byte	0x02, 0x4a
	.zero		1
	.zero		1


	//----- nvinfo : EIATTR_EXIT_INSTR_OFFSETS
	.align		4
        /*0058*/ 	.byte	0x04, 0x1c
        /*005a*/ 	.short	(.L_17 - .L_16)


	//   ....[0]....
.L_16:
        /*005c*/ 	.word	0x00000be0


	//----- nvinfo : EIATTR_CBANK_PARAM_SIZE
	.align		4
.L_17:
        /*0060*/ 	.byte	0x03, 0x19
        /*0062*/ 	.short	0x001c


	//----- nvinfo : EIATTR_PARAM_CBANK
	.align		4
        /*0064*/ 	.byte	0x04, 0x0a
        /*0066*/ 	.short	(.L_19 - .L_18)
	.align		4
.L_18:
        /*0068*/ 	.word	index@(.nv.constant0._Z9addKernelPiPKiS1_i)
        /*006c*/ 	.short	0x0380
        /*006e*/ 	.short	0x001c


	//----- nvinfo : EIATTR_SW_WAR
	.align		4
.L_19:
        /*0070*/ 	.byte	0x04, 0x36
        /*0072*/ 	.short	(.L_21 - .L_20)
.L_20:
        /*0074*/ 	.word	0x00000008
.L_21:


//--------------------- .nv.callgraph             --------------------------
	.section	.nv.callgraph,"",@"SHT_CUDA_CALLGRAPH"
	.align	4
	.sectionentsize	8
	.align		4
        /*0000*/ 	.word	0x00000000
	.align		4
        /*0004*/ 	.word	0xffffffff
	.align		4
        /*0008*/ 	.word	0x00000000
	.align		4
        /*000c*/ 	.word	0xfffffffe
	.align		4
        /*0010*/ 	.word	0x00000000
	.align		4
        /*0014*/ 	.word	0xfffffffd
	.align		4
        /*0018*/ 	.word	0x00000000
	.align		4
        /*001c*/ 	.word	0xfffffffc


//--------------------- .text._Z9addKernelPiPKiS1_i --------------------------
	.section	.text._Z9addKernelPiPKiS1_i,"ax",@progbits
	.align	128
        .global         _Z9addKernelPiPKiS1_i
        .type           _Z9addKernelPiPKiS1_i,@function
        .size           _Z9addKernelPiPKiS1_i,(.L_x_7 - _Z9addKernelPiPKiS1_i)
        .other          _Z9addKernelPiPKiS1_i,@"STO_CUDA_ENTRY STV_DEFAULT"
_Z9addKernelPiPKiS1_i:
.text._Z9addKernelPiPKiS1_i:
[----:B------:R-:W-:Y:S08]  /*0000*/  LDC R1, c[0x0][0x37c] ;  /* 0x0000df00ff017b82 */ /* 0x000ff00000000800 */
[----:B------:R-:W0:Y:S01]  /*0010*/  LDC R0, c[0x0][0x398] ;  /* 0x0000e600ff007b82 */ /* 0x000e220000000800 */
[----:B------:R-:W1:Y:S01]  /*0020*/  S2R R2, SR_TID.Y ;  /* 0x0000000000027919 */ /* 0x000e620000002200 */
[----:B------:R-:W2:Y:S01]  /*0030*/  LDCU.64 UR6, c[0x0][0x358] ;  /* 0x00006b00ff0677ac */ /* 0x000ea20008000a00 */
[----:B------:R-:W-:Y:S01]  /*0040*/  HFMA2 R28, -RZ, RZ, 0, 0 ;  /* 0x00000000ff1c7431 */ /* 0x000fe200000001ff */
[----:B------:R-:W3:Y:S04]  /*0050*/  S2R R4, SR_TID.X ;  /* 0x0000000000047919 */ /* 0x000ee80000002100 */
[----:B------:R-:W1:Y:S08]  /*0060*/  S2UR UR4, SR_CTAID.Y ;  /* 0x00000000000479c3 */ /* 0x000e700000002600 */
[----:B------:R-:W1:Y:S08]  /*0070*/  LDC R5, c[0x0][0x364] ;  /* 0x0000d900ff057b82 */ /* 0x000e700000000800 */
[----:B------:R-:W3:Y:S01]  /*0080*/  S2UR UR5, SR_CTAID.X ;  /* 0x00000000000579c3 */ /* 0x000ee20000002500 */
[----:B0-----:R-:W-:-:S07]  /*0090*/  ISETP.GE.AND P0, PT, R0, 0x1, PT ;  /* 0x000000010000780c */ /* 0x001fce0003f06270 */
[----:B------:R-:W3:Y:S01]  /*00a0*/  LDC R3, c[0x0][0x360] ;  /* 0x0000d800ff037b82 */ /* 0x000ee20000000800 */
[----:B-1----:R-:W-:-:S04]  /*00b0*/  IMAD R5, R5, UR4, R2 ;  /* 0x0000000405057c24 */ /* 0x002fc8000f8e0202 */
[----:B------:R-:W-:Y:S02]  /*00c0*/  IMAD R5, R5, R0, RZ ;  /* 0x0000000005057224 */ /* 0x000fe400078e02ff */
[----:B---3--:R-:W-:Y:S01]  /*00d0*/  IMAD R2, R3, UR5, R4 ;  /* 0x0000000503027c24 */ /* 0x008fe2000f8e0204 */
[----:B--2---:R-:W-:Y:S06]  /*00e0*/  @!P0 BRA `(.L_x_0) ;  /* 0x0000000800ac8947 */ /* 0x004fec0003800000 */
[C---:B------:R-:W-:Y:S02]  /*00f0*/  IADD3 R3, PT, PT, R0.reuse, -0x1, RZ ;  /* 0xffffffff00037810 */ /* 0x040fe40007ffe0ff */
[----:B------:R-:W-:Y:S02]  /*0100*/  LOP3.LUT R4, R0, 0xf, RZ, 0xc0, !PT ;  /* 0x0000000f00047812 */ /* 0x000fe400078ec0ff */
[----:B------:R-:W-:Y:S02]  /*0110*/  ISETP.GE.U32.AND P1, PT, R3, 0xf, PT ;  /* 0x0000000f0300780c */ /* 0x000fe40003f26070 */
[----:B------:R-:W-:Y:S02]  /*0120*/  ISETP.NE.AND P0, PT, R4, RZ, PT ;  /* 0x000000ff0400720c */ /* 0x000fe40003f05270 */
[----:B------:R-:W-:Y:S02]  /*0130*/  MOV R28, RZ ;  /* 0x000000ff001c7202 */ /* 0x000fe40000000f00 */
[----:B------:R-:W-:-:S02]  /*0140*/  MOV R7, R2 ;  /* 0x0000000200077202 */ /* 0x000fc40000000f00 */
[----:B------:R-:W-:-:S05]  /*0150*/  MOV R3, R5 ;  /* 0x0000000500037202 */ /* 0x000fca0000000f00 */
[----:B------:R-:W-:Y:S05]  /*0160*/  @!P1 BRA `(.L_x_1) ;  /* 0x0000000400449947 */ /* 0x000fea0003800000 */
[----:B------:R-:W0:Y:S01]  /*0170*/  LDCU.64 UR4, c[0x0][0x388] ;  /* 0x00007100ff0477ac */ /* 0x000e220008000a00 */
[----:B------:R-:W-:Y:S02]  /*0180*/  LOP3.LUT R6, R0, 0x7ffffff0, RZ, 0xc0, !PT ;  /* 0x7ffffff000067812 */ /* 0x000fe400078ec0ff */
[----:B------:R-:W-:Y:S02]  /*0190*/  MOV R28, RZ ;  /* 0x000000ff001c7202 */ /* 0x000fe40000000f00 */
[----:B------:R-:W-:Y:S02]  /*01a0*/  MOV R7, R2 ;  /* 0x0000000200077202 */ /* 0x000fe40000000f00 */
[----:B------:R-:W-:Y:S02]  /*01b0*/  MOV R3, R5 ;  /* 0x0000000500037202 */ /* 0x000fe40000000f00 */
[----:B------:R-:W-:Y:S01]  /*01c0*/  IADD3 R6, PT, PT, -R6, RZ, RZ ;  /* 0x000000ff06067210 */ /* 0x000fe20007ffe1ff */
[----:B0-----:R-:W-:-:S04]  /*01d0*/  UIADD3 UR4, UP0, UPT, UR4, 0x20, URZ ;  /* 0x0000002004047890 */ /* 0x001fc8000ff1e0ff */
[----:B------:R-:W-:-:S12]  /*01e0*/  UIADD3.X UR5, UPT, UPT, URZ, UR5, URZ, UP0, !UPT ;  /* 0x00000005ff057290 */ /* 0x000fd800087fe4ff */
.L_x_2:
[----:B------:R-:W0:Y:S01]  /*01f0*/  LDC.64 R14, c[0x0][0x390] ;  /* 0x0000e400ff0e7b82 */ /* 0x000e220000000a00 */
[----:B------:R-:W-:Y:S02]  /*0200*/  MOV R12, UR4 ;  /* 0x00000004000c7c02 */ /* 0x000fe40008000f00 */
[----:B------:R-:W-:-:S03]  /*0210*/  MOV R13, UR5 ;  /* 0x00000005000d7c02 */ /* 0x000fc60008000f00 */
[----:B------:R-:W-:-:S05]  /*0220*/  IMAD.WIDE R12, R3, 0x4, R12 ;  /* 0x00000004030c7825 */ /* 0x000fca00078e020c */
[----:B------:R-:W2:Y:S04]  /*0230*/  LDG.E R25, desc[UR6][R12.64+-0x20] ;  /* 0xffffe0060c197981 */ /* 0x000ea8000c1e1900 */
[----:B------:R-:W3:Y:S04]  /*0240*/  LDG.E R17, desc[UR6][R12.64+-0x1c] ;  /* 0xffffe4060c117981 */ /* 0x000ee8000c1e1900 */
[----:B------:R-:W4:Y:S01]  /*0250*/  LDG.E R19, desc[UR6][R12.64+-0x18] ;  /* 0xffffe8060c137981 */ /* 0x000f22000c1e1900 */
[----:B0-----:R-:W-:-:S03]  /*0260*/  IMAD.WIDE R14, R7, 0x4, R14 ;  /* 0x00000004070e7825 */ /* 0x001fc600078e020e */
[----:B------:R-:W5:Y:S04]  /*0270*/  LDG.E R23, desc[UR6][R12.64+-0x14] ;  /* 0xffffec060c177981 */ /* 0x000f68000c1e1900 */
[----:B------:R-:W2:Y:S01]  /*0280*/  LDG.E R24, desc[UR6][R14.64] ;  /* 0x000000060e187981 */ /* 0x000ea2000c1e1900 */
[----:B------:R-:W-:-:S03]  /*0290*/  IMAD.WIDE.U32 R20, R0, 0x4, R14 ;  /* 0x0000000400147825 */ /* 0x000fc600078e000e */
[----:B------:R-:W5:Y:S01]  /*02a0*/  LDG.E R22, desc[UR6][R12.64+-0x10] ;  /* 0xfffff0060c167981 */ /* 0x000f62000c1e1900 */
[----:B------:R-:W-:-:S03]  /*02b0*/  IMAD.WIDE.U32 R26, R0, 0x4, R20 ;  /* 0x00000004001a7825 */ /* 0x000fc600078e0014 */
[----:B------:R-:W3:Y:S04]  /*02c0*/  LDG.E R16, desc[UR6][R20.64] ;  /* 0x0000000614107981 */ /* 0x000ee8000c1e1900 */
[----:B------:R0:W4:Y:S04]  /*02d0*/  LDG.E R8, desc[UR6][R26.64] ;  /* 0x000000061a087981 */ /* 0x000128000c1e1900 */
[----:B------:R-:W5:Y:S01]  /*02e0*/  LDG.E R11, desc[UR6][R12.64+-0xc] ;  /* 0xfffff4060c0b7981 */ /* 0x000f62000c1e1900 */
[----:B0-----:R-:W-:-:S05]  /*02f0*/  IMAD.WIDE.U32 R26, R0, 0x4, R26 ;  /* 0x00000004001a7825 */ /* 0x001fca00078e001a */
[----:B------:R-:W5:Y:S01]  /*0300*/  LDG.E R10, desc[UR6][R26.64] ;  /* 0x000000061a0a7981 */ /* 0x000f62000c1e1900 */
[----:B------:R-:W-:-:S05]  /*0310*/  IMAD.WIDE.U32 R14, R0, 0x4, R26 ;  /* 0x00000004000e7825 */ /* 0x000fca00078e001a */
[----:B------:R0:W5:Y:S04]  /*0320*/  LDG.E R9, desc[UR6][R14.64] ;  /* 0x000000060e097981 */ /* 0x000168000c1e1900 */
[----:B------:R-:W5:Y:S01]  /*0330*/  LDG.E R26, desc[UR6][R12.64+-0x4] ;  /* 0xfffffc060c1a7981 */ /* 0x000f62000c1e1900 */
[----:B0-----:R-:W-:-:S05]  /*0340*/  IMAD.WIDE.U32 R14, R0, 0x4, R14 ;  /* 0x00000004000e7825 */ /* 0x001fca00078e000e */
[----:B------:R-:W5:Y:S01]  /*0350*/  LDG.E R18, desc[UR6][R14.64] ;  /* 0x000000060e127981 */ /* 0x000f62000c1e1900 */
[----:B------:R-:W-:-:S04]  /*0360*/  IMAD.WIDE.U32 R20, R0, 0x4, R14 ;  /* 0x0000000400147825 */ /* 0x000fc800078e000e */
[----:B--2---:R-:W-:Y:S02]  /*0370*/  IMAD R28, R25, R24, R28 ;  /* 0x00000018191c7224 */ /* 0x004fe400078e021c */
[----:B------:R0:W2:Y:S04]  /*0380*/  LDG.E R25, desc[UR6][R20.64] ;  /* 0x0000000614197981 */ /* 0x0000a8000c1e1900 */
[----:B------:R-:W2:Y:S01]  /*0390*/  LDG.E R24, desc[UR6][R12.64+-0x8] ;  /* 0xfffff8060c187981 */ /* 0x000ea2000c1e1900 */
[----:B0-----:R-:W-:-:S05]  /*03a0*/  IMAD.WIDE.U32 R20, R0, 0x4, R20 ;  /* 0x0000000400147825 */ /* 0x001fca00078e0014 */
[----:B------:R-:W2:Y:S01]  /*03b0*/  LDG.E R27, desc[UR6][R20.64] ;  /* 0x00000006141b7981 */ /* 0x000ea2000c1e1900 */
[----:B------:R-:W-:-:S04]  /*03c0*/  IMAD.WIDE.U32 R14, R0, 0x4, R20 ;  /* 0x00000004000e7825 */ /* 0x000fc800078e0014 */
[----:B---3--:R-:W-:Y:S02]  /*03d0*/  IMAD R28, R17, R16, R28 ;  /* 0x00000010111c7224 */ /* 0x008fe400078e021c */
[----:B------:R-:W-:-:S04]  /*03e0*/  IMAD.WIDE.U32 R16, R0, 0x4, R14 ;  /* 0x0000000400107825 */ /* 0x000fc800078e000e */
[----:B----4-:R-:W-:Y:S02]  /*03f0*/  IMAD R8, R19, R8, R28 ;  /* 0x0000000813087224 */ /* 0x010fe400078e021c */
[----:B------:R-:W-:Y:S01]  /*0400*/  IMAD.WIDE.U32 R28, R0, 0x4, R16 ;  /* 0x00000004001c7825 */ /* 0x000fe200078e0010 */
[----:B------:R0:W3:Y:S03]  /*0410*/  LDG.E R19, desc[UR6][R14.64] ;  /* 0x000000060e137981 */ /* 0x0000e6000c1e1900 */
[----:B-----5:R-:W-:Y:S01]  /*0420*/  IMAD R8, R23, R10, R8 ;  /* 0x0000000a17087224 */ /* 0x020fe200078e0208 */
[----:B------:R-:W4:Y:S03]  /*0430*/  LDG.E R16, desc[UR6][R16.64] ;  /* 0x0000000610107981 */ /* 0x000f26000c1e1900 */
[----:B------:R-:W-:Y:S01]  /*0440*/  IMAD R10, R22, R9, R8 ;  /* 0x00000009160a7224 */ /* 0x000fe200078e0208 */
[----:B------:R-:W4:Y:S01]  /*0450*/  LDG.E R23, desc[UR6][R12.64+0x4] ;  /* 0x000004060c177981 */ /* 0x000f22000c1e1900 */
[----:B0-----:R-:W-:-:S03]  /*0460*/  IMAD.WIDE.U32 R14, R0, 0x4, R28 ;  /* 0x00000004000e7825 */ /* 0x001fc600078e001c */
[----:B------:R-:W3:Y:S01]  /*0470*/  LDG.E R22, desc[UR6][R12.64] ;  /* 0x000000060c167981 */ /* 0x000ee2000c1e1900 */
[----:B------:R-:W-:-:S03]  /*0480*/  IMAD.WIDE.U32 R8, R0, 0x4, R14 ;  /* 0x0000000400087825 */ /* 0x000fc600078e000e */
[----:B------:R-:W5:Y:S01]  /*0490*/  LDG.E R28, desc[UR6][R28.64] ;  /* 0x000000061c1c7981 */ /* 0x000f62000c1e1900 */
[----:B------:R-:W-:-:S03]  /*04a0*/  IMAD R20, R11, R18, R10 ;  /* 0x000000120b147224 */ /* 0x000fc600078e020a */
[----:B------:R0:W5:Y:S01]  /*04b0*/  LDG.E R17, desc[UR6][R14.64] ;  /* 0x000000060e117981 */ /* 0x000162000c1e1900 */
[----:B------:R-:W-:-:S03]  /*04c0*/  IMAD.WIDE.U32 R10, R0, 0x4, R8 ;  /* 0x00000004000a7825 */ /* 0x000fc600078e0008 */
[----:B------:R-:W5:Y:S04]  /*04d0*/  LDG.E R18, desc[UR6][R12.64+0x8] ;  /* 0x000008060c127981 */ /* 0x000f68000c1e1900 */
[----:B------:R-:W5:Y:S04]  /*04e0*/  LDG.E R8, desc[UR6][R8.64] ;  /* 0x0000000608087981 */ /* 0x000f68000c1e1900 */
[----:B------:R-:W5:Y:S04]  /*04f0*/  LDG.E R29, desc[UR6][R12.64+0x14] ;  /* 0x000014060c1d7981 */ /* 0x000f68000c1e1900 */
[----:B------:R-:W5:Y:S01]  /*0500*/  LDG.E R9, desc[UR6][R12.64+0x18] ;  /* 0x000018060c097981 */ /* 0x000f62000c1e1900 */
[----:B--2---:R-:W-:-:S03]  /*0510*/  IMAD R25, R24, R25, R20 ;  /* 0x0000001918197224 */ /* 0x004fc600078e0214 */
[----:B------:R-:W2:Y:S01]  /*0520*/  LDG.E R24, desc[UR6][R12.64+0xc] ;  /* 0x00000c060c187981 */ /* 0x000ea2000c1e1900 */
[----:B------:R-:W-:-:S03]  /*0530*/  IMAD.WIDE.U32 R20, R0, 0x4, R10 ;  /* 0x0000000400147825 */ /* 0x000fc600078e000a */
[----:B------:R-:W2:Y:S01]  /*0540*/  LDG.E R10, desc[UR6][R10.64] ;  /* 0x000000060a0a7981 */ /* 0x000ea2000c1e1900 */
[----:B------:R-:W-:-:S03]  /*0550*/  IMAD R26, R26, R27, R25 ;  /* 0x0000001b1a1a7224 */ /* 0x000fc600078e0219 */
[----:B------:R-:W2:Y:S01]  /*0560*/  LDG.E R27, desc[UR6][R12.64+0x10] ;  /* 0x000010060c1b7981 */ /* 0x000ea2000c1e1900 */
[----:B0-----:R-:W-:-:S03]  /*0570*/  IMAD.WIDE.U32 R14, R0, 0x4, R20 ;  /* 0x00000004000e7825 */ /* 0x001fc600078e0014 */
[----:B------:R-:W2:Y:S04]  /*0580*/  LDG.E R25, desc[UR6][R20.64] ;  /* 0x0000000614197981 */ /* 0x000ea8000c1e1900 */
[----:B------:R-:W2:Y:S04]  /*0590*/  LDG.E R14, desc[UR6][R14.64] ;  /* 0x000000060e0e7981 */ /* 0x000ea8000c1e1900 */
[----:B------:R-:W2:Y:S01]  /*05a0*/  LDG.E R11, desc[UR6][R12.64+0x1c] ;  /* 0x00001c060c0b7981 */ /* 0x000ea2000c1e1900 */
[----:B------:R-:W-:Y:S01]  /*05b0*/  IADD3 R6, PT, PT, R6, 0x10, RZ ;  /* 0x0000001006067810 */ /* 0x000fe20007ffe0ff */
[----:B---3--:R-:W-:-:S04]  /*05c0*/  IMAD R19, R22, R19, R26 ;  /* 0x0000001316137224 */ /* 0x008fc800078e021a */
[----:B----4-:R-:W-:Y:S01]  /*05d0*/  IMAD R19, R23, R16, R19 ;  /* 0x0000001017137224 */ /* 0x010fe200078e0213 */
[----:B------:R-:W-:-:S03]  /*05e0*/  ISETP.NE.AND P1, PT, R6, RZ, PT ;  /* 0x000000ff0600720c */ /* 0x000fc60003f25270 */
[----:B-----5:R-:W-:Y:S01]  /*05f0*/  IMAD R18, R18, R28, R19 ;  /* 0x0000001c12127224 */ /* 0x020fe200078e0213 */
[----:B------:R-:W-:Y:S02]  /*0600*/  LEA R7, R0, R7, 0x4 ;  /* 0x0000000700077211 */ /* 0x000fe400078e20ff */
[----:B------:R-:W-:Y:S01]  /*0610*/  IADD3 R3, PT, PT, R3, 0x10, RZ ;  /* 0x0000001003037810 */ /* 0x000fe20007ffe0ff */
[----:B--2---:R-:W-:-:S04]  /*0620*/  IMAD R17, R24, R17, R18 ;  /* 0x0000001118117224 */ /* 0x004fc800078e0212 */
[----:B------:R-:W-:-:S04]  /*0630*/  IMAD R8, R27, R8, R17 ;  /* 0x000000081b087224 */ /* 0x000fc800078e0211 */
[----:B------:R-:W-:-:S04]  /*0640*/  IMAD R8, R29, R10, R8 ;  /* 0x0000000a1d087224 */ /* 0x000fc800078e0208 */
[----:B------:R-:W-:-:S04]  /*0650*/  IMAD R8, R9, R25, R8 ;  /* 0x0000001909087224 */ /* 0x000fc800078e0208 */
[----:B------:R-:W-:Y:S01]  /*0660*/  IMAD R28, R11, R14, R8 ;  /* 0x0000000e0b1c7224 */ /* 0x000fe200078e0208 */
[----:B------:R-:W-:Y:S06]  /*0670*/  @P1 BRA `(.L_x_2) ;  /* 0xfffffff800dc1947 */ /* 0x000fec000383ffff */
.L_x_1:
[----:B------:R-:W-:Y:S05]  /*0680*/  @!P0 BRA `(.L_x_0) ;  /* 0x0000000400448947 */ /* 0x000fea0003800000 */
[----:B------:R-:W-:Y:S02]  /*0690*/  ISETP.GE.U32.AND P0, PT, R4, 0x8, PT ;  /* 0x000000080400780c */ /* 0x000fe40003f06070 */
[----:B------:R-:W-:-:S04]  /*06a0*/  LOP3.LUT R24, R0, 0x7, RZ, 0xc0, !PT ;  /* 0x0000000700187812 */ /* 0x000fc800078ec0ff */
[----:B------:R-:W-:-:S07]  /*06b0*/  ISETP.NE.AND P1, PT, R24, RZ, PT ;  /* 0x000000ff1800720c */ /* 0x000fce0003f25270 */
[----:B------:R-:W-:Y:S06]  /*06c0*/  @!P0 BRA `(.L_x_3) ;  /* 0x0000000000948947 */ /* 0x000fec0003800000 */
[----:B------:R-:W0:Y:S08]  /*06d0*/  LDC.64 R16, c[0x0][0x390] ;  /* 0x0000e400ff107b82 */ /* 0x000e300000000a00 */
[----:B------:R-:W1:Y:S01]  /*06e0*/  LDC.64 R8, c[0x0][0x388] ;  /* 0x0000e200ff087b82 */ /* 0x000e620000000a00 */
[----:B0-----:R-:W-:-:S05]  /*06f0*/  IMAD.WIDE R16, R7, 0x4, R16 ;  /* 0x0000000407107825 */ /* 0x001fca00078e0210 */
[----:B------:R-:W2:Y:S01]  /*0700*/  LDG.E R21, desc[UR6][R16.64] ;  /* 0x0000000610157981 */ /* 0x000ea2000c1e1900 */
[----:B------:R-:W-:-:S04]  /*0710*/  IMAD.WIDE.U32 R14, R0, 0x4, R16 ;  /* 0x00000004000e7825 */ /* 0x000fc800078e0010 */
[----:B-1----:R-:W-:Y:S01]  /*0720*/  IMAD.WIDE R8, R3, 0x4, R8 ;  /* 0x0000000403087825 */ /* 0x002fe200078e0208 */
[----:B------:R0:W3:Y:S03]  /*0730*/  LDG.E R6, desc[UR6][R14.64] ;  /* 0x000000060e067981 */ /* 0x0000e6000c1e1900 */
[C---:B------:R-:W-:Y:S01]  /*0740*/  IMAD.WIDE.U32 R18, R0.reuse, 0x4, R14 ;  /* 0x0000000400127825 */ /* 0x040fe200078e000e */
[----:B------:R-:W2:Y:S04]  /*0750*/  LDG.E R4, desc[UR6][R8.64] ;  /* 0x0000000608047981 */ /* 0x000ea8000c1e1900 */
[----:B------:R-:W3:Y:S01]  /*0760*/  LDG.E R23, desc[UR6][R8.64+0x4] ;  /* 0x0000040608177981 */ /* 0x000ee2000c1e1900 */
[----:B------:R-:W-:-:S03]  /*0770*/  IMAD.WIDE.U32 R12, R0, 0x4, R18 ;  /* 0x00000004000c7825 */ /* 0x000fc600078e0012 */
[----:B------:R1:W4:Y:S01]  /*0780*/  LDG.E R25, desc[UR6][R18.64] ;  /* 0x0000000612197981 */ /* 0x000322000c1e1900 */
[----:B------:R-:W-:-:S03]  /*0790*/  IMAD.WIDE.U32 R10, R0, 0x4, R12 ;  /* 0x00000004000a7825 */ /* 0x000fc600078e000c */
[----:B------:R-:W4:Y:S04]  /*07a0*/  LDG.E R20, desc[UR6][R8.64+0x8] ;  /* 0x0000080608147981 */ /* 0x000f28000c1e1900 */
[----:B------:R-:W5:Y:S01]  /*07b0*/  LDG.E R13, desc[UR6][R12.64] ;  /* 0x000000060c0d7981 */ /* 0x000f62000c1e1900 */
[----:B0-----:R-:W-:-:S03]  /*07c0*/  IMAD.WIDE.U32 R14, R0, 0x4, R10 ;  /* 0x00000004000e7825 */ /* 0x001fc600078e000a */
[----:B------:R-:W5:Y:S01]  /*07d0*/  LDG.E R22, desc[UR6][R8.64+0xc] ;  /* 0x00000c0608167981 */ /* 0x000f62000c1e1900 */
[----:B------:R-:W-:-:S03]  /*07e0*/  IMAD.WIDE.U32 R16, R0, 0x4, R14 ;  /* 0x0000000400107825 */ /* 0x000fc600078e000e */
[----:B------:R-:W5:Y:S04]  /*07f0*/  LDG.E R11, desc[UR6][R10.64] ;  /* 0x000000060a0b7981 */ /* 0x000f68000c1e1900 */
[----:B------:R-:W5:Y:S01]  /*0800*/  LDG.E R26, desc[UR6][R8.64+0x10] ;  /* 0x00001006081a7981 */ /* 0x000f62000c1e1900 */
[----:B-1----:R-:W-:-:S03]  /*0810*/  IMAD.WIDE.U32 R18, R0, 0x4, R16 ;  /* 0x0000000400127825 */ /* 0x002fc600078e0010 */
[----:B------:R-:W5:Y:S04]  /*0820*/  LDG.E R14, desc[UR6][R14.64] ;  /* 0x000000060e0e7981 */ /* 0x000f68000c1e1900 */
[----:B------:R-:W5:Y:S04]  /*0830*/  LDG.E R29, desc[UR6][R8.64+0x14] ;  /* 0x00001406081d7981 */ /* 0x000f68000c1e1900 */
[----:B------:R-:W5:Y:S04]  /*0840*/  LDG.E R27, desc[UR6][R16.64] ;  /* 0x00000006101b7981 */ /* 0x000f68000c1e1900 */
[----:B------:R-:W5:Y:S04]  /*0850*/  LDG.E R10, desc[UR6][R8.64+0x18] ;  /* 0x00001806080a7981 */ /* 0x000f68000c1e1900 */
[----:B------:R-:W5:Y:S04]  /*0860*/  LDG.E R12, desc[UR6][R8.64+0x1c] ;  /* 0x00001c06080c7981 */ /* 0x000f68000c1e1900 */
[----:B------:R-:W5:Y:S01]  /*0870*/  LDG.E R19, desc[UR6][R18.64] ;  /* 0x0000000612137981 */ /* 0x000f62000c1e1900 */
[----:B------:R-:W-:-:S02]  /*0880*/  IADD3 R3, PT, PT, R3, 0x8, RZ ;  /* 0x0000000803037810 */ /* 0x000fc40007ffe0ff */
[----:B------:R-:W-:Y:S01]  /*0890*/  LEA R7, R0, R7, 0x3 ;  /* 0x0000000700077211 */ /* 0x000fe200078e18ff */
[----:B--2---:R-:W-:-:S04]  /*08a0*/  IMAD R4, R4, R21, R28 ;  /* 0x0000001504047224 */ /* 0x004fc800078e021c */
[----:B---3--:R-:W-:-:S04]  /*08b0*/  IMAD R4, R23, R6, R4 ;  /* 0x0000000617047224 */ /* 0x008fc800078e0204 */
[----:B----4-:R-:W-:-:S04]  /*08c0*/  IMAD R4, R20, R25, R4 ;  /* 0x0000001914047224 */ /* 0x010fc800078e0204 */
[----:B-----5:R-:W-:-:S04]  /*08d0*/  IMAD R4, R22, R13, R4 ;  /* 0x0000000d16047224 */ /* 0x020fc800078e0204 */
[----:B------:R-:W-:-:S04]  /*08e0*/  IMAD R4, R26, R11, R4 ;  /* 0x0000000b1a047224 */ /* 0x000fc800078e0204 */
[----:B------:R-:W-:-:S04]  /*08f0*/  IMAD R4, R29, R14, R4 ;  /* 0x0000000e1d047224 */ /* 0x000fc800078e0204 */
[----:B------:R-:W-:-:S04]  /*0900*/  IMAD R4, R10, R27, R4 ;  /* 0x0000001b0a047224 */ /* 0x000fc800078e0204 */
[----:B------:R-:W-:-:S07]  /*0910*/  IMAD R28, R12, R19, R4 ;  /* 0x000000130c1c7224 */ /* 0x000fce00078e0204 */
.L_x_3:
[----:B------:R-:W-:Y:S05]  /*0920*/  @!P1 BRA `(.L_x_0) ;  /* 0x00000000009c9947 */ /* 0x000fea0003800000 */
[----:B------:R-:W-:Y:S02]  /*0930*/  ISETP.GE.U32.AND P0, PT, R24, 0x4, PT ;  /* 0x000000041800780c */ /* 0x000fe40003f06070 */
[----:B------:R-:W-:-:S04]  /*0940*/  LOP3.LUT R4, R0, 0x3, RZ, 0xc0, !PT ;  /* 0x0000000300047812 */ /* 0x000fc800078ec0ff */
[----:B------:R-:W-:-:S07]  /*0950*/  ISETP.NE.AND P1, PT, R4, RZ, PT ;  /* 0x000000ff0400720c */ /* 0x000fce0003f25270 */
[----:B------:R-:W-:Y:S06]  /*0960*/  @!P0 BRA `(.L_x_4) ;  /* 0x0000000000548947 */ /* 0x000fec0003800000 */
[----:B------:R-:W0:Y:S08]  /*0970*/  LDC.64 R10, c[0x0][0x390] ;  /* 0x0000e400ff0a7b82 */ /* 0x000e300000000a00 */
[----:B------:R-:W1:Y:S01]  /*0980*/  LDC.64 R8, c[0x0][0x388] ;  /* 0x0000e200ff087b82 */ /* 0x000e620000000a00 */
[----:B0-----:R-:W-:-:S04]  /*0990*/  IMAD.WIDE R14, R7, 0x4, R10 ;  /* 0x00000004070e7825 */ /* 0x001fc800078e020a */
[----:B------:R-:W-:Y:S02]  /*09a0*/  IMAD.WIDE.U32 R16, R0, 0x4, R14 ;  /* 0x0000000400107825 */ /* 0x000fe400078e000e */
[----:B------:R-:W2:Y:S02]  /*09b0*/  LDG.E R14, desc[UR6][R14.64] ;  /* 0x000000060e0e7981 */ /* 0x000ea4000c1e1900 */
[----:B-1----:R-:W-:-:S04]  /*09c0*/  IMAD.WIDE R8, R3, 0x4, R8 ;  /* 0x0000000403087825 */ /* 0x002fc800078e0208 */
[C---:B------:R-:W-:Y:S01]  /*09d0*/  IMAD.WIDE.U32 R10, R0.reuse, 0x4, R16 ;  /* 0x00000004000a7825 */ /* 0x040fe200078e0010 */
[----:B------:R-:W2:Y:S04]  /*09e0*/  LDG.E R19, desc[UR6][R8.64] ;  /* 0x0000000608137981 */ /* 0x000ea8000c1e1900 */
[----:B------:R-:W3:Y:S01]  /*09f0*/  LDG.E R16, desc[UR6][R16.64] ;  /* 0x0000000610107981 */ /* 0x000ee2000c1e1900 */
[----:B------:R-:W-:-:S03]  /*0a00*/  IMAD.WIDE.U32 R12, R0, 0x4, R10 ;  /* 0x00000004000c7825 */ /* 0x000fc600078e000a */
[----:B------:R-:W3:Y:S04]  /*0a10*/  LDG.E R6, desc[UR6][R8.64+0x4] ;  /* 0x0000040608067981 */ /* 0x000ee8000c1e1900 */
[----:B------:R-:W4:Y:S04]  /*0a20*/  LDG.E R18, desc[UR6][R10.64] ;  /* 0x000000060a127981 */ /* 0x000f28000c1e1900 */
[----:B------:R-:W4:Y:S04]  /*0a30*/  LDG.E R21, desc[UR6][R8.64+0x8] ;  /* 0x0000080608157981 */ /* 0x000f28000c1e1900 */
[----:B------:R-:W5:Y:S04]  /*0a40*/  LDG.E R23, desc[UR6][R8.64+0xc] ;  /* 0x00000c0608177981 */ /* 0x000f68000c1e1900 */
[----:B------:R-:W5:Y:S01]  /*0a50*/  LDG.E R12, desc[UR6][R12.64] ;  /* 0x000000060c0c7981 */ /* 0x000f62000c1e1900 */
[----:B------:R-:W-:-:S02]  /*0a60*/  IADD3 R3, PT, PT, R3, 0x4, RZ ;  /* 0x0000000403037810 */ /* 0x000fc40007ffe0ff */
[----:B------:R-:W-:Y:S01]  /*0a70*/  LEA R7, R0, R7, 0x2 ;  /* 0x0000000700077211 */ /* 0x000fe200078e10ff */
[----:B--2---:R-:W-:-:S04]  /*0a80*/  IMAD R19, R19, R14, R28 ;  /* 0x0000000e13137224 */ /* 0x004fc800078e021c */
[----:B---3--:R-:W-:-:S04]  /*0a90*/  IMAD R6, R6, R16, R19 ;  /* 0x0000001006067224 */ /* 0x008fc800078e0213 */
[----:B----4-:R-:W-:-:S04]  /*0aa0*/  IMAD R6, R21, R18, R6 ;  /* 0x0000001215067224 */ /* 0x010fc800078e0206 */
[----:B-----5:R-:W-:-:S07]  /*0ab0*/  IMAD R28, R23, R12, R6 ;  /* 0x0000000c171c7224 */ /* 0x020fce00078e0206 */
.L_x_4:
[----:B------:R-:W-:Y:S05]  /*0ac0*/  @!P1 BRA `(.L_x_0) ;  /* 0x0000000000349947 */ /* 0x000fea0003800000 */
[----:B------:R-:W0:Y:S01]  /*0ad0*/  LDC.64 R10, c[0x0][0x390] ;  /* 0x0000e400ff0a7b82 */ /* 0x000e220000000a00 */
[----:B------:R-:W-:-:S07]  /*0ae0*/  IADD3 R4, PT, PT, -R4, RZ, RZ ;  /* 0x000000ff04047210 */ /* 0x000fce0007ffe1ff */
[----:B------:R-:W1:Y:S02]  /*0af0*/  LDC.64 R14, c[0x0][0x388] ;  /* 0x0000e200ff0e7b82 */ /* 0x000e640000000a00 */
.L_x_5:
[----:B0-----:R-:W-:-:S04]  /*0b00*/  IMAD.WIDE R12, R7, 0x4, R10 ;  /* 0x00000004070c7825 */ /* 0x001fc800078e020a */
[C---:B-1----:R-:W-:Y:S02]  /*0b10*/  IMAD.WIDE R8, R3.reuse, 0x4, R14 ;  /* 0x0000000403087825 */ /* 0x042fe400078e020e */
[----:B------:R-:W2:Y:S04]  /*0b20*/  LDG.E R12, desc[UR6][R12.64] ;  /* 0x000000060c0c7981 */ /* 0x000ea8000c1e1900 */
[----:B------:R-:W2:Y:S01]  /*0b30*/  LDG.E R9, desc[UR6][R8.64] ;  /* 0x0000000608097981 */ /* 0x000ea2000c1e1900 */
[----:B------:R-:W-:Y:S02]  /*0b40*/  IADD3 R4, PT, PT, R4, 0x1, RZ ;  /* 0x0000000104047810 */ /* 0x000fe40007ffe0ff */
[----:B------:R-:W-:Y:S02]  /*0b50*/  IADD3 R3, PT, PT, R3, 0x1, RZ ;  /* 0x0000000103037810 */ /* 0x000fe40007ffe0ff */
[----:B------:R-:W-:-:S02]  /*0b60*/  ISETP.NE.AND P0, PT, R4, RZ, PT ;  /* 0x000000ff0400720c */ /* 0x000fc40003f05270 */
[----:B------:R-:W-:Y:S01]  /*0b70*/  IADD3 R7, PT, PT, R7, R0, RZ ;  /* 0x0000000007077210 */ /* 0x000fe20007ffe0ff */
[----:B--2---:R-:W-:-:S10]  /*0b80*/  IMAD R28, R9, R12, R28 ;  /* 0x0000000c091c7224 */ /* 0x004fd400078e021c */
[----:B------:R-:W-:Y:S05]  /*0b90*/  @P0 BRA `(.L_x_5) ;  /* 0xfffffffc00d80947 */ /* 0x000fea000383ffff */
.L_x_0:
[----:B------:R-:W0:Y:S01]  /*0ba0*/  LDC.64 R6, c[0x0][0x380] ;  /* 0x0000e000ff067b82 */ /* 0x000e220000000a00 */
[----:B------:R-:W-:-:S05]  /*0bb0*/  IADD3 R3, PT, PT, R5, R2, RZ ;  /* 0x0000000205037210 */ /* 0x000fca0007ffe0ff */
[----:B0-----:R-:W-:-:S05]  /*0bc0*/  IMAD.WIDE R2, R3, 0x4, R6 ;  /* 0x0000000403027825 */ /* 0x001fca00078e0206 */
[----:B------:R-:W-:Y:S01]  /*0bd0*/  STG.E desc[UR6][R2.64], R28 ;  /* 0x0000001c02007986 */ /* 0x000fe2000c101906 */
[----:B------:R-:W-:Y:S05]  /*0be0*/  EXIT ;  /* 0x000000000000794d */ /* 0x000fea0003800000 */
.L_x_6:
[----:B------:R-:W-:-:S00]  /*0bf0*/  BRA `(.L_x_6) ;  /* 0xfffffffc00fc7947 */ /* 0x000fc0000383ffff */
[----:B------:R-:W-:-:S00]  /*0c00*/  NOP ;  /* 0x0000000000007918 */ /* 0x000fc00000000000 */
[----:B------:R-:W-:-:S00]  /*0c10*/  NOP ;  /* 0x0000000000007918 */ /* 0x000fc00000000000 */
[----:B------:R-:W-:-:S00]  /*0c20*/  NOP ;  /* 0x0000000000007918 */ /* 0x000fc00000000000 */
[----:B------:R-:W-:-:S00]  /*0c30*/  NOP ;  /* 0x0000000000007918 */ /* 0x000fc00000000000 */
[----:B------:R-:W-:-:S00]  /*0c40*/  NOP ;  /* 0x0000000000007918 */ /* 0x000fc00000000000 */
[----:B------:R-:W-:-:S00]  /*0c50*/  NOP ;  /* 0x0000000000007918 */ /* 0x000fc00000000000 */
[----:B------:R-:W-:-:S00]  /*0c60*/  NOP ;  /* 0x0000000000007918 */ /* 0x000fc00000000000 */
[----:B------:R-:W-:-:S00]  /*0c70*/  NOP ;  /* 0x0000000000007918 */ /* 0x000fc00000000000 */
.L_x_7:


//--------------------- .nv.shared.reserved.0     --------------------------
	.section	.nv.shared.reserved.0,"aw",@nobits
	.weak		__nv_reservedSMEM_offset_0_alias
	.size		__nv_reservedSMEM_offset_0_alias, 0, 64
	.other		__nv_reservedSMEM_offset_0_alias,@"STO_CUDA_RESERVED_SHARED STV_DEFAULT"
__nv_reservedSMEM_offset_0_alias:
	.zero		0
	.zero		64


//--------------------- .nv.constant0._Z9addKernelPiPKiS1_i --------------------------
	.section	.nv.constant0._Z9addKernelPiPKiS1_i,"a",@progbits
	.sectionflags	@""
	.align	4
.nv.constant0._Z9addKernelPiPKiS1_i:
	.zero		924


//--------------------- SYMBOLS --------------------------

	.type		.nv.reservedSmem.offset0,@object
	.size		.nv.reservedSmem.offset0,0x4
